	.headerflags	@"EF_CUDA_TEXMODE_UNIFIED EF_CUDA_64BIT_ADDRESS EF_CUDA_ACCELERATORS EF_CUDA_SM90 EF_CUDA_VIRTUAL_SM(EF_CUDA_SM90)"
	.elftype	@"ET_EXEC"


//--------------------- .nv.info                  --------------------------
	.section	.nv.info,"",@"SHT_CUDA_INFO"
	.align	4


	//----- nvinfo : EIATTR_REGCOUNT
	.align		4
        /*0000*/ 	.byte	0x04, 0x2f
        /*0002*/ 	.short	(.L_3 - .L_2)
	.align		4
.L_2:
        /*0004*/ 	.word	index@(triton_per_fused_add_div_sqrt_sub_var_mean_0)
        /*0008*/ 	.word	0x00000012


	//----- nvinfo : EIATTR_MIN_STACK_SIZE
	.align		4
.L_3:
        /*000c*/ 	.byte	0x04, 0x12
        /*000e*/ 	.short	(.L_5 - .L_4)
	.align		4
.L_4:
        /*0010*/ 	.word	index@(triton_per_fused_add_div_sqrt_sub_var_mean_0)
        /*0014*/ 	.word	0x00000000


	//----- nvinfo : EIATTR_FRAME_SIZE
	.align		4
.L_5:
        /*0018*/ 	.byte	0x04, 0x11
        /*001a*/ 	.short	(.L_7 - .L_6)
	.align		4
.L_6:
        /*001c*/ 	.word	index@(triton_per_fused_add_div_sqrt_sub_var_mean_0)
        /*0020*/ 	.word	0x00000000


	//----- nvinfo : EIATTR_MIN_STACK_SIZE
	.align		4
.L_7:
        /*0024*/ 	.byte	0x04, 0x12
        /*0026*/ 	.short	(.L_9 - .L_8)
	.align		4
.L_8:
        /*0028*/ 	.word	index@(triton_per_fused_add_div_sqrt_sub_var_mean_0)
        /*002c*/ 	.word	0x00000000
.L_9:


//--------------------- .nv.info.triton_per_fused_add_div_sqrt_sub_var_mean_0 --------------------------
	.section	.nv.info.triton_per_fused_add_div_sqrt_sub_var_mean_0,"",@"SHT_CUDA_INFO"
	.sectionflags	@""
	.align	4


	//----- nvinfo : EIATTR_CUDA_API_VERSION
	.align		4
        /*0000*/ 	.byte	0x04, 0x37
        /*0002*/ 	.short	(.L_11 - .L_10)
.L_10:
        /*0004*/ 	.word	0x0000007c


	//----- nvinfo : EIATTR_KPARAM_INFO
	.align		4
.L_11:
        /*0008*/ 	.byte	0x04, 0x17
        /*000a*/ 	.short	(.L_13 - .L_12)
.L_12:
        /*000c*/ 	.word	0x00000000
        /*0010*/ 	.short	0x0004
        /*0012*/ 	.short	0x001c
        /*0014*/ 	.byte	0x00, 0xf0, 0x11, 0x00


	//----- nvinfo : EIATTR_KPARAM_INFO
	.align		4
.L_13:
        /*0018*/ 	.byte	0x04, 0x17
        /*001a*/ 	.short	(.L_15 - .L_14)
.L_14:
        /*001c*/ 	.word	0x00000000
        /*0020*/ 	.short	0x0003
        /*0022*/ 	.short	0x0018
        /*0024*/ 	.byte	0x00, 0xf0, 0x11, 0x00


	//----- nvinfo : EIATTR_KPARAM_INFO
	.align		4
.L_15:
        /*0028*/ 	.byte	0x04, 0x17
        /*002a*/ 	.short	(.L_17 - .L_16)
.L_16:
        /*002c*/ 	.word	0x00000000
        /*0030*/ 	.short	0x0002
        /*0032*/ 	.short	0x0010
        /*0034*/ 	.byte	0x00, 0xf4, 0x21, 0x00


	//----- nvinfo : EIATTR_KPARAM_INFO
	.align		4
.L_17:
        /*0038*/ 	.byte	0x04, 0x17
        /*003a*/ 	.short	(.L_19 - .L_18)
.L_18:
        /*003c*/ 	.word	0x00000000
        /*0040*/ 	.short	0x0001
        /*0042*/ 	.short	0x0008
        /*0044*/ 	.byte	0x00, 0xf4, 0x21, 0x00


	//----- nvinfo : EIATTR_KPARAM_INFO
	.align		4
.L_19:
        /*0048*/ 	.byte	0x04, 0x17
        /*004a*/ 	.short	(.L_21 - .L_20)
.L_20:
        /*004c*/ 	.word	0x00000000
        /*0050*/ 	.short	0x0000
        /*0052*/ 	.short	0x0000
        /*0054*/ 	.byte	0x00, 0xf4, 0x21, 0x00


	//----- nvinfo : EIATTR_SPARSE_MMA_MASK
	.align		4
.L_21:
        /*0058*/ 	.byte	0x03, 0x50
        /*005a*/ 	.short	0x0000


	//----- nvinfo : EIATTR_MAXREG_COUNT
	.align		4
        /*005c*/ 	.byte	0x03, 0x1b
        /*005e*/ 	.short	0x00ff


	//----- nvinfo : EIATTR_COOP_GROUP_MASK_REGIDS
	.align		4
        /*0060*/ 	.byte	0x04, 0x29
        /*0062*/ 	.short	(.L_23 - .L_22)


	//   ....[0]....
.L_22:
        /*0064*/ 	.word	0xffffffff


	//   ....[1]....
        /*0068*/ 	.word	0xffffffff


	//   ....[2]....
        /*006c*/ 	.word	0xffffffff


	//   ....[3]....
        /*0070*/ 	.word	0xffffffff


	//   ....[4]....
        /*0074*/ 	.word	0xffffffff


	//   ....[5]....
        /*0078*/ 	.word	0xffffffff


	//   ....[6]....
        /*007c*/ 	.word	0xffffffff


	//   ....[7]....
        /*0080*/ 	.word	0xffffffff


	//   ....[8]....
        /*0084*/ 	.word	0xffffffff


	//   ....[9]....
        /*0088*/ 	.word	0xffffffff


	//   ....[10]....
        /*008c*/ 	.word	0xffffffff


	//   ....[11]....
        /*0090*/ 	.word	0xffffffff


	//----- nvinfo : EIATTR_COOP_GROUP_INSTR_OFFSETS
	.align		4
.L_23:
        /*0094*/ 	.byte	0x04, 0x28
        /*0096*/ 	.short	(.L_25 - .L_24)


	//   ....[0]....
.L_24:
        /*0098*/ 	.word	0x00000150


	//   ....[1]....
        /*009c*/ 	.word	0x00000180


	//   ....[2]....
        /*00a0*/ 	.word	0x000001a0


	//   ....[3]....
        /*00a4*/ 	.word	0x000001c0


	//   ....[4]....
        /*00a8*/ 	.word	0x000001f0


	//   ....[5]....
        /*00ac*/ 	.word	0x00000250


	//   ....[6]....
        /*00b0*/ 	.word	0x000002d0


	//   ....[7]....
        /*00b4*/ 	.word	0x00000300


	//   ....[8]....
        /*00b8*/ 	.word	0x00000320


	//   ....[9]....
        /*00bc*/ 	.word	0x00000340


	//   ....[10]....
        /*00c0*/ 	.word	0x00000360


	//   ....[11]....
        /*00c4*/ 	.word	0x000003d0


	//----- nvinfo : EIATTR_EXIT_INSTR_OFFSETS
	.align		4
.L_25:
        /*00c8*/ 	.byte	0x04, 0x1c
        /*00ca*/ 	.short	(.L_27 - .L_26)


	//   ....[0]....
.L_26:
        /*00cc*/ 	.word	0x00000530


	//   ....[1]....
        /*00d0*/ 	.word	0x00000550


	//----- nvinfo : EIATTR_REQNTID
	.align		4
.L_27:
        /*00d4*/ 	.byte	0x04, 0x10
        /*00d6*/ 	.short	(.L_29 - .L_28)
.L_28:
        /*00d8*/ 	.word	0x00000040
        /*00dc*/ 	.word	0x00000001
        /*00e0*/ 	.word	0x00000001


	//----- nvinfo : EIATTR_CBANK_PARAM_SIZE
	.align		4
.L_29:
        /*00e4*/ 	.byte	0x03, 0x19
        /*00e6*/ 	.short	0x0020


	//----- nvinfo : EIATTR_PARAM_CBANK
	.align		4
        /*00e8*/ 	.byte	0x04, 0x0a
        /*00ea*/ 	.short	(.L_31 - .L_30)
	.align		4
.L_30:
        /*00ec*/ 	.word	index@(.nv.constant0.triton_per_fused_add_div_sqrt_sub_var_mean_0)
        /*00f0*/ 	.short	0x0210
        /*00f2*/ 	.short	0x0020


	//----- nvinfo : EIATTR_SW_WAR
	.align		4
.L_31:
        /*00f4*/ 	.byte	0x04, 0x36
        /*00f6*/ 	.short	(.L_33 - .L_32)
.L_32:
        /*00f8*/ 	.word	0x00000008
.L_33:


//--------------------- .nv.callgraph             --------------------------
	.section	.nv.callgraph,"",@"SHT_CUDA_CALLGRAPH"
	.align	4
	.sectionentsize	8
	.align		4
        /*0000*/ 	.word	0x00000000
	.align		4
        /*0004*/ 	.word	0xffffffff
	.align		4
        /*0008*/ 	.word	0x00000000
	.align		4
        /*000c*/ 	.word	0xfffffffe
	.align		4
        /*0010*/ 	.word	0x00000000
	.align		4
        /*0014*/ 	.word	0xfffffffd
	.align		4
        /*0018*/ 	.word	0x00000000
	.align		4
        /*001c*/ 	.word	0xfffffffc


//--------------------- .nv.constant4             --------------------------
	.section	.nv.constant4,"a",@progbits
	.align	8
	.align		8
.nv.constant4:
        /*0000*/ 	.dword	_$_str
	.align		8
        /*0008*/ 	.dword	_$_str_$_2


//--------------------- .text.triton_per_fused_add_div_sqrt_sub_var_mean_0 --------------------------
	.section	.text.triton_per_fused_add_div_sqrt_sub_var_mean_0,"ax",@progbits
	.sectionflags	@"SHF_BARRIERS=1"
	.align	128
        .global         triton_per_fused_add_div_sqrt_sub_var_mean_0
        .type           triton_per_fused_add_div_sqrt_sub_var_mean_0,@function
        .size           triton_per_fused_add_div_sqrt_sub_var_mean_0,(.L_x_1 - triton_per_fused_add_div_sqrt_sub_var_mean_0)
        .other          triton_per_fused_add_div_sqrt_sub_var_mean_0,@"STO_CUDA_ENTRY STV_DEFAULT"
triton_per_fused_add_div_sqrt_sub_var_mean_0:
.text.triton_per_fused_add_div_sqrt_sub_var_mean_0:
[----:B------:R-:W0:Y:S02]  /*0000*/  LDC R1, c[0x0][0x28] ;  /* 0x00000a00ff017b82 */ /* 0x000e240000000800 */
[----:B------:R-:W1:Y:S01]  /*0010*/  S2R R13, SR_TID.X ;  /* 0x00000000000d7919 */ /* 0x000e620000002100 */
[----:B------:R-:W2:Y:S01]  /*0020*/  LDC.64 R6, c[0x0][0x218] ;  /* 0x00008600ff067b82 */ /* 0x000ea20000000a00 */
[----:B------:R-:W-:Y:S01]  /*0030*/  HFMA2.MMA R5, -RZ, RZ, 0, 0 ;  /* 0x00000000ff057435 */ /* 0x000fe200000001ff */
[----:B------:R-:W-:Y:S01]  /*0040*/  ULDC.64 UR6, c[0x0][0x208] ;  /* 0x0000820000067ab9 */ /* 0x000fe20000000a00 */
[----:B------:R-:W3:Y:S01]  /*0050*/  S2R R2, SR_CTAID.X ;  /* 0x0000000000027919 */ /* 0x000ee20000002500 */
[----:B-1----:R-:W-:Y:S02]  /*0060*/  LOP3.LUT R3, R13, 0x3f, RZ, 0xc0, !PT ;  /* 0x0000003f0d037812 */ /* 0x002fe400078ec0ff */
[C---:B---3--:R-:W-:Y:S02]  /*0070*/  ISETP.GE.AND P1, PT, R2.reuse, 0x4, PT ;  /* 0x000000040200780c */ /* 0x048fe40003f26270 */
[----:B------:R-:W-:-:S05]  /*0080*/  LEA R0, R2, R3, 0x6 ;  /* 0x0000000302007211 */ /* 0x000fca00078e30ff */
[----:B--2---:R-:W-:-:S06]  /*0090*/  IMAD.WIDE R6, R0, 0x4, R6 ;  /* 0x0000000400067825 */ /* 0x004fcc00078e0206 */
[----:B------:R1:W2:Y:S01]  /*00a0*/  @!P1 LDG.E R5, desc[UR6][R6.64] ;  /* 0x0000000606059981 */ /* 0x0002a2000c1e1900 */
[----:B------:R-:W3:Y:S01]  /*00b0*/  S2UR UR5, SR_CgaCtaId ;  /* 0x00000000000579c3 */ /* 0x000ee20000008800 */
[C---:B------:R-:W-:Y:S01]  /*00c0*/  LOP3.LUT P2, RZ, R13.reuse, 0x1f, RZ, 0xc0, !PT ;  /* 0x0000001f0dff7812 */ /* 0x040fe2000784c0ff */
[----:B------:R-:W-:Y:S01]  /*00d0*/  UMOV UR4, 0x400 ;  /* 0x0000040000047882 */ /* 0x000fe20000000000 */
[C---:B------:R-:W-:Y:S02]  /*00e0*/  ISETP.GE.AND P3, PT, R13.reuse, 0x2, PT ;  /* 0x000000020d00780c */ /* 0x040fe40003f66270 */
[----:B-1----:R-:W-:-:S04]  /*00f0*/  LOP3.LUT R7, R13, 0x1, RZ, 0xc0, !PT ;  /* 0x000000010d077812 */ /* 0x002fc800078ec0ff */
[----:B------:R-:W-:-:S04]  /*0100*/  ISETP.NE.U32.AND P0, PT, R7, 0x1, PT ;  /* 0x000000010700780c */ /* 0x000fc80003f05070 */
[----:B------:R-:W-:Y:S01]  /*0110*/  ISETP.LT.AND P0, PT, R13, 0x2, P0 ;  /* 0x000000020d00780c */ /* 0x000fe20000701270 */
[----:B---3--:R-:W-:Y:S01]  /*0120*/  UPRMT UR4, UR5, 0x654, UR4 ;  /* 0x0000065405047896 */ /* 0x008fe20008000004 */
[----:B--2---:R-:W-:-:S04]  /*0130*/  SEL R14, R5, RZ, !P1 ;  /* 0x000000ff050e7207 */ /* 0x004fc80004800000 */
[----:B------:R-:W-:-:S05]  /*0140*/  FSEL R5, R14, RZ, !P1 ;  /* 0x000000ff0e057208 */ /* 0x000fca0004800000 */
[----:B------:R-:W1:Y:S02]  /*0150*/  SHFL.BFLY PT, R8, R5, 0x10, 0x1f ;  /* 0x0e001f0005087f89 */ /* 0x000e6400000e0000 */
[----:B-1----:R-:W-:Y:S01]  /*0160*/  FADD R8, R5, R8 ;  /* 0x0000000805087221 */ /* 0x002fe20000000000 */
[----:B------:R-:W-:-:S04]  /*0170*/  SHF.R.U32.HI R5, RZ, 0x3, R13 ;  /* 0x00000003ff057819 */ /* 0x000fc8000001160d */
[----:B------:R-:W1:Y:S02]  /*0180*/  SHFL.BFLY PT, R9, R8, 0x8, 0x1f ;  /* 0x0d001f0008097f89 */ /* 0x000e6400000e0000 */
[----:B-1----:R-:W-:-:S05]  /*0190*/  FADD R9, R8, R9 ;  /* 0x0000000908097221 */ /* 0x002fca0000000000 */
[----:B------:R-:W1:Y:S02]  /*01a0*/  SHFL.BFLY PT, R10, R9, 0x4, 0x1f ;  /* 0x0c801f00090a7f89 */ /* 0x000e6400000e0000 */
[----:B-1----:R-:W-:-:S05]  /*01b0*/  FADD R10, R9, R10 ;  /* 0x0000000a090a7221 */ /* 0x002fca0000000000 */
[----:B------:R-:W1:Y:S02]  /*01c0*/  SHFL.BFLY PT, R11, R10, 0x2, 0x1f ;  /* 0x0c401f000a0b7f89 */ /* 0x000e6400000e0000 */
[----:B-1----:R-:W-:Y:S01]  /*01d0*/  FADD R11, R10, R11 ;  /* 0x0000000b0a0b7221 */ /* 0x002fe20000000000 */
[----:B------:R-:W-:-:S04]  /*01e0*/  LEA R10, R13, UR4, 0x2 ;  /* 0x000000040d0a7c11 */ /* 0x000fc8000f8e10ff */
[----:B------:R-:W1:Y:S02]  /*01f0*/  SHFL.BFLY PT, R6, R11, 0x1, 0x1f ;  /* 0x0c201f000b067f89 */ /* 0x000e6400000e0000 */
[----:B-1----:R-:W-:Y:S01]  /*0200*/  FADD R9, R11, R6 ;  /* 0x000000060b097221 */ /* 0x002fe20000000000 */
[----:B------:R-:W-:-:S05]  /*0210*/  LOP3.LUT R6, R5, 0x4, RZ, 0xc0, !PT ;  /* 0x0000000405067812 */ /* 0x000fca00078ec0ff */
[----:B------:R-:W-:Y:S01]  /*0220*/  @!P2 STS [R6+UR4], R9 ;  /* 0x000000090600a988 */ /* 0x000fe20008000804 */
[----:B------:R-:W-:Y:S06]  /*0230*/  BAR.SYNC.DEFER_BLOCKING 0x0 ;  /* 0x0000000000007b1d */ /* 0x000fec0000010000 */
[----:B------:R-:W1:Y:S04]  /*0240*/  @!P3 LDS R12, [R10] ;  /* 0x000000000a0cb984 */ /* 0x000e680000000800 */
[----:B-1----:R-:W1:Y:S02]  /*0250*/  SHFL.BFLY PT, R5, R12, 0x1, 0x1f ;  /* 0x0c201f000c057f89 */ /* 0x002e6400000e0000 */
[----:B-1----:R-:W-:-:S05]  /*0260*/  FADD R7, R12, R5 ;  /* 0x000000050c077221 */ /* 0x002fca0000000000 */
[----:B------:R-:W-:Y:S01]  /*0270*/  @P0 STS [R10], R7 ;  /* 0x000000070a000388 */ /* 0x000fe20000000800 */
[----:B------:R-:W-:Y:S06]  /*0280*/  BAR.SYNC.DEFER_BLOCKING 0x0 ;  /* 0x0000000000007b1d */ /* 0x000fec0000010000 */
[----:B------:R-:W1:Y:S02]  /*0290*/  LDS R5, [UR4] ;  /* 0x00000004ff057984 */ /* 0x000e640008000800 */
[----:B-1----:R-:W-:-:S04]  /*02a0*/  FFMA R5, R5, -0.015625, R14 ;  /* 0xbc80000005057823 */ /* 0x002fc8000000000e */
[----:B------:R-:W-:-:S05]  /*02b0*/  FMUL R8, R5, R5 ;  /* 0x0000000505087220 */ /* 0x000fca0000400000 */
[----:B------:R-:W-:-:S05]  /*02c0*/  FSEL R8, R8, RZ, !P1 ;  /* 0x000000ff08087208 */ /* 0x000fca0004800000 */
[----:B------:R-:W1:Y:S02]  /*02d0*/  SHFL.BFLY PT, R9, R8, 0x10, 0x1f ;  /* 0x0e001f0008097f89 */ /* 0x000e6400000e0000 */
[----:B-1----:R-:W-:Y:S01]  /*02e0*/  FADD R9, R8, R9 ;  /* 0x0000000908097221 */ /* 0x002fe20000000000 */
[----:B------:R-:W-:-:S04]  /*02f0*/  MOV R8, 0x3c800000 ;  /* 0x3c80000000087802 */ /* 0x000fc80000000f00 */
[----:B------:R-:W1:Y:S02]  /*0300*/  SHFL.BFLY PT, R12, R9, 0x8, 0x1f ;  /* 0x0d001f00090c7f89 */ /* 0x000e6400000e0000 */
[----:B-1----:R-:W-:-:S05]  /*0310*/  FADD R12, R9, R12 ;  /* 0x0000000c090c7221 */ /* 0x002fca0000000000 */
[----:B------:R-:W1:Y:S02]  /*0320*/  SHFL.BFLY PT, R11, R12, 0x4, 0x1f ;  /* 0x0c801f000c0b7f89 */ /* 0x000e6400000e0000 */
[----:B-1----:R-:W-:-:S05]  /*0330*/  FADD R11, R12, R11 ;  /* 0x0000000b0c0b7221 */ /* 0x002fca0000000000 */
[----:B------:R-:W1:Y:S02]  /*0340*/  SHFL.BFLY PT, R14, R11, 0x2, 0x1f ;  /* 0x0c401f000b0e7f89 */ /* 0x000e6400000e0000 */
[----:B-1----:R-:W-:-:S05]  /*0350*/  FADD R14, R11, R14 ;  /* 0x0000000e0b0e7221 */ /* 0x002fca0000000000 */
[----:B------:R-:W1:Y:S02]  /*0360*/  SHFL.BFLY PT, R7, R14, 0x1, 0x1f ;  /* 0x0c201f000e077f89 */ /* 0x000e6400000e0000 */
[----:B-1----:R-:W-:Y:S01]  /*0370*/  FADD R15, R14, R7 ;  /* 0x000000070e0f7221 */ /* 0x002fe20000000000 */
[----:B------:R-:W-:Y:S06]  /*0380*/  BAR.SYNC.DEFER_BLOCKING 0x0 ;  /* 0x0000000000007b1d */ /* 0x000fec0000010000 */
[----:B------:R-:W-:Y:S02]  /*0390*/  @!P2 STS [R6+UR4], R15 ;  /* 0x0000000f0600a988 */ /* 0x000fe40008000804 */
[----:B------:R-:W-:Y:S01]  /*03a0*/  BAR.SYNC.DEFER_BLOCKING 0x0 ;  /* 0x0000000000007b1d */ /* 0x000fe20000010000 */
[----:B------:R-:W-:-:S05]  /*03b0*/  ISETP.EQ.AND P2, PT, R3, RZ, !P1 ;  /* 0x000000ff0300720c */ /* 0x000fca0004f42270 */
[----:B------:R-:W1:Y:S04]  /*03c0*/  @!P3 LDS R4, [R10] ;  /* 0x000000000a04b984 */ /* 0x000e680000000800 */
[----:B-1----:R-:W1:Y:S02]  /*03d0*/  SHFL.BFLY PT, R7, R4, 0x1, 0x1f ;  /* 0x0c201f0004077f89 */ /* 0x002e6400000e0000 */
[----:B-1----:R-:W-:-:S05]  /*03e0*/  FADD R13, R4, R7 ;  /* 0x00000007040d7221 */ /* 0x002fca0000000000 */
[----:B------:R-:W-:Y:S01]  /*03f0*/  @P0 STS [R10], R13 ;  /* 0x0000000d0a000388 */ /* 0x000fe20000000800 */
[----:B------:R-:W-:Y:S06]  /*0400*/  BAR.SYNC.DEFER_BLOCKING 0x0 ;  /* 0x0000000000007b1d */ /* 0x000fec0000010000 */
[----:B------:R-:W1:Y:S02]  /*0410*/  LDS R7, [UR4] ;  /* 0x00000004ff077984 */ /* 0x000e640008000800 */
[----:B-1----:R-:W-:Y:S02]  /*0420*/  FFMA R11, R7, R8, 1.00000001335143196e-10 ;  /* 0x2edbe6ff070b7423 */ /* 0x002fe40000000008 */
[----:B------:R-:W1:Y:S04]  /*0430*/  LDC.64 R6, c[0x0][0x210] ;  /* 0x00008400ff067b82 */ /* 0x000e680000000a00 */
[----:B------:R-:W2:Y:S04]  /*0440*/  MUFU.SQRT R11, R11 ;  /* 0x0000000b000b7308 */ /* 0x000ea80000002000 */
[----:B------:R-:W3:Y:S08]  /*0450*/  LDC.64 R8, c[0x0][0x220] ;  /* 0x00008800ff087b82 */ /* 0x000ef00000000a00 */
[----:B------:R-:W-:Y:S01]  /*0460*/  BAR.SYNC.DEFER_BLOCKING 0x0 ;  /* 0x0000000000007b1d */ /* 0x000fe20000010000 */
[C---:B--2---:R-:W-:Y:S01]  /*0470*/  FSETP.GEU.AND P3, PT, R11.reuse, 1.175494350822287508e-38, PT ;  /* 0x008000000b00780b */ /* 0x044fe20003f6e000 */
[C---:B------:R-:W-:Y:S01]  /*0480*/  FMUL R12, R11.reuse, 0.25 ;  /* 0x3e8000000b0c7820 */ /* 0x040fe20000400000 */
[----:B------:R-:W-:Y:S01]  /*0490*/  FSETP.GT.AND P0, PT, R11, 8.50705917302346158658e+37, PT ;  /* 0x7e8000000b00780b */ /* 0x000fe20003f04000 */
[----:B-1----:R-:W-:-:S03]  /*04a0*/  IMAD.WIDE R2, R2, 0x4, R6 ;  /* 0x0000000402027825 */ /* 0x002fc600078e0206 */
[----:B------:R-:W-:-:S07]  /*04b0*/  FSEL R12, R12, R11, P0 ;  /* 0x0000000b0c0c7208 */ /* 0x000fce0000000000 */
[----:B------:R-:W-:Y:S01]  /*04c0*/  @!P3 FMUL R12, R12, 16777216 ;  /* 0x4b8000000c0cb820 */ /* 0x000fe20000400000 */
[----:B------:R1:W-:Y:S01]  /*04d0*/  @P2 STG.E desc[UR6][R2.64], R11 ;  /* 0x0000000b02002986 */ /* 0x0003e2000c101906 */
[----:B------:R-:W-:Y:S01]  /*04e0*/  @P0 FMUL R5, R5, 0.25 ;  /* 0x3e80000005050820 */ /* 0x000fe20000400000 */
[----:B---3--:R-:W-:-:S03]  /*04f0*/  IMAD.WIDE R6, R0, 0x4, R8 ;  /* 0x0000000400067825 */ /* 0x008fc600078e0208 */
[----:B------:R-:W2:Y:S01]  /*0500*/  MUFU.RCP R12, R12 ;  /* 0x0000000c000c7308 */ /* 0x000ea20000001000 */
[----:B------:R-:W-:-:S04]  /*0510*/  @!P3 FMUL R5, R5, 16777216 ;  /* 0x4b8000000505b820 */ /* 0x000fc80000400000 */
[----:B--2---:R-:W-:Y:S01]  /*0520*/  FMUL R5, R12, R5 ;  /* 0x000000050c057220 */ /* 0x004fe20000400000 */
[----:B-1----:R-:W-:Y:S06]  /*0530*/  @P1 EXIT ;  /* 0x000000000000194d */ /* 0x002fec0003800000 */
[----:B------:R-:W-:Y:S01]  /*0540*/  STG.E desc[UR6][R6.64], R5 ;  /* 0x0000000506007986 */ /* 0x000fe2000c101906 */
[----:B------:R-:W-:Y:S05]  /*0550*/  EXIT ;  /* 0x000000000000794d */ /* 0x000fea0003800000 */
.L_x_0:
[----:B------:R-:W-:-:S00]  /*0560*/  BRA `(.L_x_0) ;  /* 0xfffffffc00fc7947 */ /* 0x000fc0000383ffff */
[----:B------:R-:W-:-:S00]  /*0570*/  NOP ;  /* 0x0000000000007918 */ /* 0x000fc00000000000 */
        /* <DEDUP_REMOVED lines=8> */
.L_x_1:


//--------------------- .nv.global.init           --------------------------
	.section	.nv.global.init,"aw",@progbits
.nv.global.init:
	.type		_$_str,@object
	.size		_$_str,(_$_str_$_2 - _$_str)
_$_str:
        /*0000*/ 	.byte	0x5f, 0x5f, 0x43, 0x55, 0x44, 0x41, 0x5f, 0x46, 0x54, 0x5a, 0x00
	.type		_$_str_$_2,@object
	.size		_$_str_$_2,(.L_1 - _$_str_$_2)
_$_str_$_2:
        /*000b*/ 	.byte	0x5f, 0x5f, 0x43, 0x55, 0x44, 0x41, 0x5f, 0x50, 0x52, 0x45, 0x43, 0x5f, 0x53, 0x51, 0x52, 0x54
        /*001b*/ 	.byte	0x00
.L_1:


//--------------------- .nv.shared.triton_per_fused_add_div_sqrt_sub_var_mean_0 --------------------------
	.section	.nv.shared.triton_per_fused_add_div_sqrt_sub_var_mean_0,"aw",@nobits
	.sectionflags	@""
	.align	16
	.zero		1024


//--------------------- .nv.constant0.triton_per_fused_add_div_sqrt_sub_var_mean_0 --------------------------
	.section	.nv.constant0.triton_per_fused_add_div_sqrt_sub_var_mean_0,"a",@progbits
	.sectionflags	@""
	.align	4
.nv.constant0.triton_per_fused_add_div_sqrt_sub_var_mean_0:
	.zero		560
